//
// Generated by NVIDIA NVVM Compiler
//
// Compiler Build ID: CL-36424714
// Cuda compilation tools, release 13.0, V13.0.88
// Based on NVVM 20.0.0
//

.version 9.0
.target sm_100
.address_size 64

	// .globl	_Z17kernel_function_aPKdS0_Pdi
.extern .shared .align 16 .b8 sdata[];

.visible .entry _Z17kernel_function_aPKdS0_Pdi(
	.param .u64 .ptr .align 1 _Z17kernel_function_aPKdS0_Pdi_param_0,
	.param .u64 .ptr .align 1 _Z17kernel_function_aPKdS0_Pdi_param_1,
	.param .u64 .ptr .align 1 _Z17kernel_function_aPKdS0_Pdi_param_2,
	.param .u32 _Z17kernel_function_aPKdS0_Pdi_param_3
)
{
	.reg .pred 	%p<11>;
	.reg .b32 	%r<37>;
	.reg .b64 	%rd<20>;
	.reg .b64 	%fd<84>;

	ld.param.u64 	%rd5, [_Z17kernel_function_aPKdS0_Pdi_param_0];
	ld.param.u64 	%rd3, [_Z17kernel_function_aPKdS0_Pdi_param_1];
	ld.param.u64 	%rd4, [_Z17kernel_function_aPKdS0_Pdi_param_2];
	ld.param.u32 	%r23, [_Z17kernel_function_aPKdS0_Pdi_param_3];
	cvta.to.global.u64 	%rd1, %rd5;
	mov.u32 	%r24, %tid.x;
	mov.u32 	%r25, %ctaid.x;
	mov.u32 	%r26, %ntid.x;
	mad.lo.s32 	%r1, %r25, %r26, %r24;
	setp.ge.s32 	%p1, %r1, %r23;
	@%p1 bra 	$L__BB0_15;
	setp.lt.s32 	%p2, %r23, 1;
	mov.f64 	%fd83, 0d0000000000000000;
	@%p2 bra 	$L__BB0_14;
	mul.lo.s32 	%r2, %r23, %r1;
	cvta.to.global.u64 	%rd6, %rd3;
	mul.wide.s32 	%rd7, %r1, 8;
	add.s64 	%rd8, %rd6, %rd7;
	ld.global.f64 	%fd1, [%rd8];
	and.b32  	%r3, %r23, 15;
	setp.lt.u32 	%p3, %r23, 16;
	mov.f64 	%fd83, 0d0000000000000000;
	mov.b32 	%r33, 0;
	@%p3 bra 	$L__BB0_5;
	and.b32  	%r33, %r23, 2147483632;
	neg.s32 	%r31, %r33;
	add.s64 	%rd2, %rd1, 64;
	mov.f64 	%fd83, 0d0000000000000000;
	mov.u32 	%r30, %r2;
$L__BB0_4:
	.pragma "nounroll";
	mul.wide.s32 	%rd9, %r30, 8;
	add.s64 	%rd10, %rd2, %rd9;
	ld.global.f64 	%fd19, [%rd10+-64];
	fma.rn.f64 	%fd20, %fd19, %fd1, %fd83;
	ld.global.f64 	%fd21, [%rd10+-56];
	fma.rn.f64 	%fd22, %fd21, %fd1, %fd20;
	ld.global.f64 	%fd23, [%rd10+-48];
	fma.rn.f64 	%fd24, %fd23, %fd1, %fd22;
	ld.global.f64 	%fd25, [%rd10+-40];
	fma.rn.f64 	%fd26, %fd25, %fd1, %fd24;
	ld.global.f64 	%fd27, [%rd10+-32];
	fma.rn.f64 	%fd28, %fd27, %fd1, %fd26;
	ld.global.f64 	%fd29, [%rd10+-24];
	fma.rn.f64 	%fd30, %fd29, %fd1, %fd28;
	ld.global.f64 	%fd31, [%rd10+-16];
	fma.rn.f64 	%fd32, %fd31, %fd1, %fd30;
	ld.global.f64 	%fd33, [%rd10+-8];
	fma.rn.f64 	%fd34, %fd33, %fd1, %fd32;
	ld.global.f64 	%fd35, [%rd10];
	fma.rn.f64 	%fd36, %fd35, %fd1, %fd34;
	ld.global.f64 	%fd37, [%rd10+8];
	fma.rn.f64 	%fd38, %fd37, %fd1, %fd36;
	ld.global.f64 	%fd39, [%rd10+16];
	fma.rn.f64 	%fd40, %fd39, %fd1, %fd38;
	ld.global.f64 	%fd41, [%rd10+24];
	fma.rn.f64 	%fd42, %fd41, %fd1, %fd40;
	ld.global.f64 	%fd43, [%rd10+32];
	fma.rn.f64 	%fd44, %fd43, %fd1, %fd42;
	ld.global.f64 	%fd45, [%rd10+40];
	fma.rn.f64 	%fd46, %fd45, %fd1, %fd44;
	ld.global.f64 	%fd47, [%rd10+48];
	fma.rn.f64 	%fd48, %fd47, %fd1, %fd46;
	ld.global.f64 	%fd49, [%rd10+56];
	fma.rn.f64 	%fd83, %fd49, %fd1, %fd48;
	add.s32 	%r31, %r31, 16;
	add.s32 	%r30, %r30, 16;
	setp.ne.s32 	%p4, %r31, 0;
	@%p4 bra 	$L__BB0_4;
$L__BB0_5:
	setp.eq.s32 	%p5, %r3, 0;
	@%p5 bra 	$L__BB0_14;
	and.b32  	%r11, %r23, 7;
	setp.lt.u32 	%p6, %r3, 8;
	@%p6 bra 	$L__BB0_8;
	add.s32 	%r28, %r33, %r2;
	mul.wide.s32 	%rd11, %r28, 8;
	add.s64 	%rd12, %rd1, %rd11;
	ld.global.f64 	%fd51, [%rd12];
	fma.rn.f64 	%fd52, %fd51, %fd1, %fd83;
	ld.global.f64 	%fd53, [%rd12+8];
	fma.rn.f64 	%fd54, %fd53, %fd1, %fd52;
	ld.global.f64 	%fd55, [%rd12+16];
	fma.rn.f64 	%fd56, %fd55, %fd1, %fd54;
	ld.global.f64 	%fd57, [%rd12+24];
	fma.rn.f64 	%fd58, %fd57, %fd1, %fd56;
	ld.global.f64 	%fd59, [%rd12+32];
	fma.rn.f64 	%fd60, %fd59, %fd1, %fd58;
	ld.global.f64 	%fd61, [%rd12+40];
	fma.rn.f64 	%fd62, %fd61, %fd1, %fd60;
	ld.global.f64 	%fd63, [%rd12+48];
	fma.rn.f64 	%fd64, %fd63, %fd1, %fd62;
	ld.global.f64 	%fd65, [%rd12+56];
	fma.rn.f64 	%fd83, %fd65, %fd1, %fd64;
	add.s32 	%r33, %r33, 8;
$L__BB0_8:
	setp.eq.s32 	%p7, %r11, 0;
	@%p7 bra 	$L__BB0_14;
	and.b32  	%r14, %r23, 3;
	setp.lt.u32 	%p8, %r11, 4;
	@%p8 bra 	$L__BB0_11;
	add.s32 	%r29, %r33, %r2;
	mul.wide.s32 	%rd13, %r29, 8;
	add.s64 	%rd14, %rd1, %rd13;
	ld.global.f64 	%fd67, [%rd14];
	fma.rn.f64 	%fd68, %fd67, %fd1, %fd83;
	ld.global.f64 	%fd69, [%rd14+8];
	fma.rn.f64 	%fd70, %fd69, %fd1, %fd68;
	ld.global.f64 	%fd71, [%rd14+16];
	fma.rn.f64 	%fd72, %fd71, %fd1, %fd70;
	ld.global.f64 	%fd73, [%rd14+24];
	fma.rn.f64 	%fd83, %fd73, %fd1, %fd72;
	add.s32 	%r33, %r33, 4;
$L__BB0_11:
	setp.eq.s32 	%p9, %r14, 0;
	@%p9 bra 	$L__BB0_14;
	add.s32 	%r36, %r33, %r2;
	neg.s32 	%r35, %r14;
$L__BB0_13:
	.pragma "nounroll";
	mul.wide.s32 	%rd15, %r36, 8;
	add.s64 	%rd16, %rd1, %rd15;
	ld.global.f64 	%fd74, [%rd16];
	fma.rn.f64 	%fd83, %fd74, %fd1, %fd83;
	add.s32 	%r36, %r36, 1;
	add.s32 	%r35, %r35, 1;
	setp.ne.s32 	%p10, %r35, 0;
	@%p10 bra 	$L__BB0_13;
$L__BB0_14:
	cvta.to.global.u64 	%rd17, %rd4;
	mul.wide.s32 	%rd18, %r1, 8;
	add.s64 	%rd19, %rd17, %rd18;
	st.global.f64 	[%rd19], %fd83;
$L__BB0_15:
	ret;

}
	// .globl	_Z17kernel_function_bdPKdS0_Pdi
.visible .entry _Z17kernel_function_bdPKdS0_Pdi(
	.param .f64 _Z17kernel_function_bdPKdS0_Pdi_param_0,
	.param .u64 .ptr .align 1 _Z17kernel_function_bdPKdS0_Pdi_param_1,
	.param .u64 .ptr .align 1 _Z17kernel_function_bdPKdS0_Pdi_param_2,
	.param .u64 .ptr .align 1 _Z17kernel_function_bdPKdS0_Pdi_param_3,
	.param .u32 _Z17kernel_function_bdPKdS0_Pdi_param_4
)
{
	.reg .pred 	%p<2>;
	.reg .b32 	%r<6>;
	.reg .b64 	%rd<11>;
	.reg .b64 	%fd<5>;

	ld.param.f64 	%fd1, [_Z17kernel_function_bdPKdS0_Pdi_param_0];
	ld.param.u64 	%rd1, [_Z17kernel_function_bdPKdS0_Pdi_param_1];
	ld.param.u64 	%rd2, [_Z17kernel_function_bdPKdS0_Pdi_param_2];
	ld.param.u64 	%rd3, [_Z17kernel_function_bdPKdS0_Pdi_param_3];
	ld.param.u32 	%r2, [_Z17kernel_function_bdPKdS0_Pdi_param_4];
	mov.u32 	%r3, %ctaid.x;
	mov.u32 	%r4, %ntid.x;
	mov.u32 	%r5, %tid.x;
	mad.lo.s32 	%r1, %r3, %r4, %r5;
	setp.ge.s32 	%p1, %r1, %r2;
	@%p1 bra 	$L__BB1_2;
	cvta.to.global.u64 	%rd4, %rd1;
	cvta.to.global.u64 	%rd5, %rd2;
	cvta.to.global.u64 	%rd6, %rd3;
	mul.wide.s32 	%rd7, %r1, 8;
	add.s64 	%rd8, %rd4, %rd7;
	ld.global.f64 	%fd2, [%rd8];
	add.s64 	%rd9, %rd5, %rd7;
	ld.global.f64 	%fd3, [%rd9];
	fma.rn.f64 	%fd4, %fd1, %fd2, %fd3;
	add.s64 	%rd10, %rd6, %rd7;
	st.global.f64 	[%rd10], %fd4;
$L__BB1_2:
	ret;

}
	// .globl	_Z17kernel_function_cdPKdS0_Pdi
.visible .entry _Z17kernel_function_cdPKdS0_Pdi(
	.param .f64 _Z17kernel_function_cdPKdS0_Pdi_param_0,
	.param .u64 .ptr .align 1 _Z17kernel_function_cdPKdS0_Pdi_param_1,
	.param .u64 .ptr .align 1 _Z17kernel_function_cdPKdS0_Pdi_param_2,
	.param .u64 .ptr .align 1 _Z17kernel_function_cdPKdS0_Pdi_param_3,
	.param .u32 _Z17kernel_function_cdPKdS0_Pdi_param_4
)
{
	.reg .pred 	%p<3>;
	.reg .b32 	%r<7>;
	.reg .b64 	%rd<15>;
	.reg .b64 	%fd<8>;

	ld.param.f64 	%fd1, [_Z17kernel_function_cdPKdS0_Pdi_param_0];
	ld.param.u64 	%rd4, [_Z17kernel_function_cdPKdS0_Pdi_param_1];
	ld.param.u64 	%rd5, [_Z17kernel_function_cdPKdS0_Pdi_param_2];
	ld.param.u64 	%rd6, [_Z17kernel_function_cdPKdS0_Pdi_param_3];
	ld.param.u32 	%r2, [_Z17kernel_function_cdPKdS0_Pdi_param_4];
	cvta.to.global.u64 	%rd1, %rd6;
	cvta.to.global.u64 	%rd2, %rd5;
	cvta.to.global.u64 	%rd3, %rd4;
	mov.u32 	%r3, %tid.x;
	mov.u32 	%r4, %ctaid.x;
	mov.u32 	%r5, %ntid.x;
	mad.lo.s32 	%r1, %r4, %r5, %r3;
	setp.ge.s32 	%p1, %r1, %r2;
	@%p1 bra 	$L__BB2_4;
	and.b32  	%r6, %r1, 1;
	setp.eq.b32 	%p2, %r6, 1;
	@%p2 bra 	$L__BB2_3;
	mul.wide.s32 	%rd11, %r1, 8;
	add.s64 	%rd12, %rd3, %rd11;
	ld.global.f64 	%fd5, [%rd12];
	add.s64 	%rd13, %rd2, %rd11;
	ld.global.f64 	%fd6, [%rd13];
	fma.rn.f64 	%fd7, %fd1, %fd5, %fd6;
	add.s64 	%rd14, %rd1, %rd11;
	st.global.f64 	[%rd14], %fd7;
	bra.uni 	$L__BB2_4;
$L__BB2_3:
	mul.wide.s32 	%rd7, %r1, 8;
	add.s64 	%rd8, %rd3, %rd7;
	ld.global.f64 	%fd2, [%rd8];
	add.s64 	%rd9, %rd2, %rd7;
	ld.global.f64 	%fd3, [%rd9];
	add.f64 	%fd4, %fd2, %fd3;
	add.s64 	%rd10, %rd1, %rd7;
	st.global.f64 	[%rd10], %fd4;
$L__BB2_4:
	ret;

}
	// .globl	_Z17kernel_function_dPKdS0_Pdi
.visible .entry _Z17kernel_function_dPKdS0_Pdi(
	.param .u64 .ptr .align 1 _Z17kernel_function_dPKdS0_Pdi_param_0,
	.param .u64 .ptr .align 1 _Z17kernel_function_dPKdS0_Pdi_param_1,
	.param .u64 .ptr .align 1 _Z17kernel_function_dPKdS0_Pdi_param_2,
	.param .u32 _Z17kernel_function_dPKdS0_Pdi_param_3
)
{
	.reg .pred 	%p<6>;
	.reg .b32 	%r<14>;
	.reg .b64 	%rd<10>;
	.reg .b64 	%fd<12>;

	ld.param.u64 	%rd1, [_Z17kernel_function_dPKdS0_Pdi_param_0];
	ld.param.u64 	%rd2, [_Z17kernel_function_dPKdS0_Pdi_param_1];
	ld.param.u64 	%rd3, [_Z17kernel_function_dPKdS0_Pdi_param_2];
	ld.param.u32 	%r7, [_Z17kernel_function_dPKdS0_Pdi_param_3];
	mov.u32 	%r8, %ctaid.x;
	mov.u32 	%r13, %ntid.x;
	mov.u32 	%r2, %tid.x;
	mad.lo.s32 	%r3, %r8, %r13, %r2;
	setp.ge.s32 	%p1, %r3, %r7;
	mov.f64 	%fd11, 0d0000000000000000;
	@%p1 bra 	$L__BB3_2;
	cvta.to.global.u64 	%rd4, %rd1;
	cvta.to.global.u64 	%rd5, %rd2;
	mul.wide.s32 	%rd6, %r3, 8;
	add.s64 	%rd7, %rd4, %rd6;
	ld.global.f64 	%fd4, [%rd7];
	add.s64 	%rd8, %rd5, %rd6;
	ld.global.f64 	%fd5, [%rd8];
	mul.f64 	%fd11, %fd4, %fd5;
$L__BB3_2:
	shl.b32 	%r9, %r2, 3;
	mov.u32 	%r10, sdata;
	add.s32 	%r4, %r10, %r9;
	st.shared.f64 	[%r4], %fd11;
	bar.sync 	0;
	setp.lt.u32 	%p2, %r13, 2;
	@%p2 bra 	$L__BB3_6;
$L__BB3_3:
	shr.u32 	%r6, %r13, 1;
	setp.ge.u32 	%p3, %r2, %r6;
	@%p3 bra 	$L__BB3_5;
	shl.b32 	%r11, %r6, 3;
	add.s32 	%r12, %r4, %r11;
	ld.shared.f64 	%fd6, [%r12];
	ld.shared.f64 	%fd7, [%r4];
	add.f64 	%fd8, %fd6, %fd7;
	st.shared.f64 	[%r4], %fd8;
$L__BB3_5:
	bar.sync 	0;
	setp.gt.u32 	%p4, %r13, 3;
	mov.u32 	%r13, %r6;
	@%p4 bra 	$L__BB3_3;
$L__BB3_6:
	setp.ne.s32 	%p5, %r2, 0;
	@%p5 bra 	$L__BB3_8;
	ld.shared.f64 	%fd9, [sdata];
	cvta.to.global.u64 	%rd9, %rd3;
	atom.global.add.f64 	%fd10, [%rd9], %fd9;
$L__BB3_8:
	ret;

}


// ===== COMPILED SASS (sm_100) =====

	.target	sm_100

	.elftype	@"ET_EXEC"


//--------------------- .note.nv.tkinfo           --------------------------
	.section	.note.nv.tkinfo,"",@"SHT_NOTE"
	.sectionflags	@"SHF_NOTE_NV_TKINFO"
	.tkinfo
        /*0018*/ 	.word	0x00000002
        /*0030*/ 	.string	""
        /*0030*/ 	.string	"ptxas"
        /*0030*/ 	.string	"Cuda compilation tools, release 13.0, V13.0.88"
        /*0030*/ 	.string	"Build cuda_13.0.r13.0/compiler.36424714_0"
        /*0030*/ 	.string	"-arch sm_100 -m 64 "



//--------------------- .note.nv.cuinfo           --------------------------
	.section	.note.nv.cuinfo,"",@"SHT_NOTE"
	.sectionflags	@"SHF_NOTE_NV_CUINFO"
        /*0018*/ 	.short	0x0002
        /*001a*/ 	.short	0x0064
        /*001c*/ 	.short	0x0082
	.zero		2


//--------------------- .nv.info                  --------------------------
	.section	.nv.info,"",@"SHT_CUDA_INFO"
	.align	4


	//----- nvinfo : EIATTR_REGCOUNT
	.align		4
        /*0000*/ 	.byte	0x04, 0x2f
        /*0002*/ 	.short	(.L_1 - .L_0)
	.align		4
.L_0:
        /*0004*/ 	.word	index@(_Z17kernel_function_aPKdS0_Pdi)
        /*0008*/ 	.word	0x0000001e


	//----- nvinfo : EIATTR_FRAME_SIZE
	.align		4
.L_1:
        /*000c*/ 	.byte	0x04, 0x11
        /*000e*/ 	.short	(.L_3 - .L_2)
	.align		4
.L_2:
        /*0010*/ 	.word	index@(_Z17kernel_function_aPKdS0_Pdi)
        /*0014*/ 	.word	0x00000000


	//----- nvinfo : EIATTR_REGCOUNT
	.align		4
.L_3:
        /*0018*/ 	.byte	0x04, 0x2f
        /*001a*/ 	.short	(.L_5 - .L_4)
	.align		4
.L_4:
        /*001c*/ 	.word	index@(_Z17kernel_function_bdPKdS0_Pdi)
        /*0020*/ 	.word	0x0000000e


	//----- nvinfo : EIATTR_FRAME_SIZE
	.align		4
.L_5:
        /*0024*/ 	.byte	0x04, 0x11
        /*0026*/ 	.short	(.L_7 - .L_6)
	.align		4
.L_6:
        /*0028*/ 	.word	index@(_Z17kernel_function_bdPKdS0_Pdi)
        /*002c*/ 	.word	0x00000000


	//----- nvinfo : EIATTR_REGCOUNT
	.align		4
.L_7:
        /*0030*/ 	.byte	0x04, 0x2f
        /*0032*/ 	.short	(.L_9 - .L_8)
	.align		4
.L_8:
        /*0034*/ 	.word	index@(_Z17kernel_function_cdPKdS0_Pdi)
        /*0038*/ 	.word	0x0000000c


	//----- nvinfo : EIATTR_FRAME_SIZE
	.align		4
.L_9:
        /*003c*/ 	.byte	0x04, 0x11
        /*003e*/ 	.short	(.L_11 - .L_10)
	.align		4
.L_10:
        /*0040*/ 	.word	index@(_Z17kernel_function_cdPKdS0_Pdi)
        /*0044*/ 	.word	0x00000000


	//----- nvinfo : EIATTR_REGCOUNT
	.align		4
.L_11:
        /*0048*/ 	.byte	0x04, 0x2f
        /*004a*/ 	.short	(.L_13 - .L_12)
	.align		4
.L_12:
        /*004c*/ 	.word	index@(_Z17kernel_function_dPKdS0_Pdi)
        /*0050*/ 	.word	0x0000000e


	//----- nvinfo : EIATTR_FRAME_SIZE
	.align		4
.L_13:
        /*0054*/ 	.byte	0x04, 0x11
        /*0056*/ 	.short	(.L_15 - .L_14)
	.align		4
.L_14:
        /*0058*/ 	.word	index@(_Z17kernel_function_dPKdS0_Pdi)
        /*005c*/ 	.word	0x00000000


	//----- nvinfo : EIATTR_MIN_STACK_SIZE
	.align		4
.L_15:
        /*0060*/ 	.byte	0x04, 0x12
        /*0062*/ 	.short	(.L_17 - .L_16)
	.align		4
.L_16:
        /*0064*/ 	.word	index@(_Z17kernel_function_dPKdS0_Pdi)
        /*0068*/ 	.word	0x00000000


	//----- nvinfo : EIATTR_MIN_STACK_SIZE
	.align		4
.L_17:
        /*006c*/ 	.byte	0x04, 0x12
        /*006e*/ 	.short	(.L_19 - .L_18)
	.align		4
.L_18:
        /*0070*/ 	.word	index@(_Z17kernel_function_cdPKdS0_Pdi)
        /*0074*/ 	.word	0x00000000


	//----- nvinfo : EIATTR_MIN_STACK_SIZE
	.align		4
.L_19:
        /*0078*/ 	.byte	0x04, 0x12
        /*007a*/ 	.short	(.L_21 - .L_20)
	.align		4
.L_20:
        /*007c*/ 	.word	index@(_Z17kernel_function_bdPKdS0_Pdi)
        /*0080*/ 	.word	0x00000000


	//----- nvinfo : EIATTR_MIN_STACK_SIZE
	.align		4
.L_21:
        /*0084*/ 	.byte	0x04, 0x12
        /*0086*/ 	.short	(.L_23 - .L_22)
	.align		4
.L_22:
        /*0088*/ 	.word	index@(_Z17kernel_function_aPKdS0_Pdi)
        /*008c*/ 	.word	0x00000000
.L_23:


//--------------------- .nv.compat                --------------------------
	.section	.nv.compat,"",@"SHT_CUDA_COMPAT_INFO"
	.align	4
        /*0000*/ 	.byte	0x02, 0x09, 0x00, 0x00, 0x02, 0x02, 0x01, 0x00, 0x02, 0x05, 0x05, 0x00, 0x03, 0x07, 0x01, 0x01
        /*0010*/ 	.byte	0x02, 0x03, 0x00, 0x00, 0x02, 0x06, 0x01, 0x00, 0x04, 0x0b, 0x08, 0x00, 0x01, 0x00, 0x00, 0x00
        /*0020*/ 	.byte	0x00, 0x00, 0x00, 0x00


//--------------------- .nv.info._Z17kernel_function_dPKdS0_Pdi --------------------------
	.section	.nv.info._Z17kernel_function_dPKdS0_Pdi,"",@"SHT_CUDA_INFO"
	.sectionflags	@""
	.align	4


	//----- nvinfo : EIATTR_CUDA_API_VERSION
	.align		4
        /*0000*/ 	.byte	0x04, 0x37
        /*0002*/ 	.short	(.L_25 - .L_24)
.L_24:
        /*0004*/ 	.word	0x00000082


	//----- nvinfo : EIATTR_KPARAM_INFO
	.align		4
.L_25:
        /*0008*/ 	.byte	0x04, 0x17
        /*000a*/ 	.short	(.L_27 - .L_26)
.L_26:
        /*000c*/ 	.word	0x00000000
        /*0010*/ 	.short	0x0003
        /*0012*/ 	.short	0x0018
        /*0014*/ 	.byte	0x00, 0xf0, 0x11, 0x00


	//----- nvinfo : EIATTR_KPARAM_INFO
	.align		4
.L_27:
        /*0018*/ 	.byte	0x04, 0x17
        /*001a*/ 	.short	(.L_29 - .L_28)
.L_28:
        /*001c*/ 	.word	0x00000000
        /*0020*/ 	.short	0x0002
        /*0022*/ 	.short	0x0010
        /*0024*/ 	.byte	0x00, 0xf5, 0x21, 0x00


	//----- nvinfo : EIATTR_KPARAM_INFO
	.align		4
.L_29:
        /*0028*/ 	.byte	0x04, 0x17
        /*002a*/ 	.short	(.L_31 - .L_30)
.L_30:
        /*002c*/ 	.word	0x00000000
        /*0030*/ 	.short	0x0001
        /*0032*/ 	.short	0x0008
        /*0034*/ 	.byte	0x00, 0xf5, 0x21, 0x00


	//----- nvinfo : EIATTR_KPARAM_INFO
	.align		4
.L_31:
        /*0038*/ 	.byte	0x04, 0x17
        /*003a*/ 	.short	(.L_33 - .L_32)
.L_32:
        /*003c*/ 	.word	0x00000000
        /*0040*/ 	.short	0x0000
        /*0042*/ 	.short	0x0000
        /*0044*/ 	.byte	0x00, 0xf5, 0x21, 0x00


	//----- nvinfo : EIATTR_SPARSE_MMA_MASK
	.align		4
.L_33:
        /*0048*/ 	.byte	0x03, 0x50
        /*004a*/ 	.short	0x0000


	//----- nvinfo : EIATTR_MAXREG_COUNT
	.align		4
        /*004c*/ 	.byte	0x03, 0x1b
        /*004e*/ 	.short	0x00ff


	//----- nvinfo : EIATTR_NUM_BARRIERS
	.align		4
        /*0050*/ 	.byte	0x02, 0x4c
        /*0052*/ 	.byte	0x01
	.zero		1


	//----- nvinfo : EIATTR_MERCURY_ISA_VERSION
	.align		4
        /*0054*/ 	.byte	0x03, 0x5f
        /*0056*/ 	.short	0x0101


	//----- nvinfo : EIATTR_VRC_CTA_INIT_COUNT
	.align		4
        /*0058*/ 	.byte	0x02, 0x4a
	.zero		1
	.zero		1


	//----- nvinfo : EIATTR_EXIT_INSTR_OFFSETS
	.align		4
        /*005c*/ 	.byte	0x04, 0x1c
        /*005e*/ 	.short	(.L_35 - .L_34)


	//   ....[0]....
.L_34:
        /*0060*/ 	.word	0x00000240


	//   ....[1]....
        /*0064*/ 	.word	0x000002b0


	//----- nvinfo : EIATTR_CBANK_PARAM_SIZE
	.align		4
.L_35:
        /*0068*/ 	.byte	0x03, 0x19
        /*006a*/ 	.short	0x001c


	//----- nvinfo : EIATTR_PARAM_CBANK
	.align		4
        /*006c*/ 	.byte	0x04, 0x0a
        /*006e*/ 	.short	(.L_37 - .L_36)
	.align		4
.L_36:
        /*0070*/ 	.word	index@(.nv.constant0._Z17kernel_function_dPKdS0_Pdi)
        /*0074*/ 	.short	0x0380
        /*0076*/ 	.short	0x001c


	//----- nvinfo : EIATTR_SW_WAR
	.align		4
.L_37:
        /*0078*/ 	.byte	0x04, 0x36
        /*007a*/ 	.short	(.L_39 - .L_38)
.L_38:
        /*007c*/ 	.word	0x00000008
.L_39:


//--------------------- .nv.info._Z17kernel_function_cdPKdS0_Pdi --------------------------
	.section	.nv.info._Z17kernel_function_cdPKdS0_Pdi,"",@"SHT_CUDA_INFO"
	.sectionflags	@""
	.align	4


	//----- nvinfo : EIATTR_CUDA_API_VERSION
	.align		4
        /*0000*/ 	.byte	0x04, 0x37
        /*0002*/ 	.short	(.L_41 - .L_40)
.L_40:
        /*0004*/ 	.word	0x00000082


	//----- nvinfo : EIATTR_KPARAM_INFO
	.align		4
.L_41:
        /*0008*/ 	.byte	0x04, 0x17
        /*000a*/ 	.short	(.L_43 - .L_42)
.L_42:
        /*000c*/ 	.word	0x00000000
        /*0010*/ 	.short	0x0004
        /*0012*/ 	.short	0x0020
        /*0014*/ 	.byte	0x00, 0xf0, 0x11, 0x00


	//----- nvinfo : EIATTR_KPARAM_INFO
	.align		4
.L_43:
        /*0018*/ 	.byte	0x04, 0x17
        /*001a*/ 	.short	(.L_45 - .L_44)
.L_44:
        /*001c*/ 	.word	0x00000000
        /*0020*/ 	.short	0x0003
        /*0022*/ 	.short	0x0018
        /*0024*/ 	.byte	0x00, 0xf5, 0x21, 0x00


	//----- nvinfo : EIATTR_KPARAM_INFO
	.align		4
.L_45:
        /*0028*/ 	.byte	0x04, 0x17
        /*002a*/ 	.short	(.L_47 - .L_46)
.L_46:
        /*002c*/ 	.word	0x00000000
        /*0030*/ 	.short	0x0002
        /*0032*/ 	.short	0x0010
        /*0034*/ 	.byte	0x00, 0xf5, 0x21, 0x00


	//----- nvinfo : EIATTR_KPARAM_INFO
	.align		4
.L_47:
        /*0038*/ 	.byte	0x04, 0x17
        /*003a*/ 	.short	(.L_49 - .L_48)
.L_48:
        /*003c*/ 	.word	0x00000000
        /*0040*/ 	.short	0x0001
        /*0042*/ 	.short	0x0008
        /*0044*/ 	.byte	0x00, 0xf5, 0x21, 0x00


	//----- nvinfo : EIATTR_KPARAM_INFO
	.align		4
.L_49:
        /*0048*/ 	.byte	0x04, 0x17
        /*004a*/ 	.short	(.L_51 - .L_50)
.L_50:
        /*004c*/ 	.word	0x00000000
        /*0050*/ 	.short	0x0000
        /*0052*/ 	.short	0x0000
        /*0054*/ 	.byte	0x00, 0xf0, 0x21, 0x00


	//----- nvinfo : EIATTR_SPARSE_MMA_MASK
	.align		4
.L_51:
        /*0058*/ 	.byte	0x03, 0x50
        /*005a*/ 	.short	0x0000


	//----- nvinfo : EIATTR_MAXREG_COUNT
	.align		4
        /*005c*/ 	.byte	0x03, 0x1b
        /*005e*/ 	.short	0x00ff


	//----- nvinfo : EIATTR_MERCURY_ISA_VERSION
	.align		4
        /*0060*/ 	.byte	0x03, 0x5f
        /*0062*/ 	.short	0x0101


	//----- nvinfo : EIATTR_VRC_CTA_INIT_COUNT
	.align		4
        /*0064*/ 	.byte	0x02, 0x4a
	.zero		1
	.zero		1


	//----- nvinfo : EIATTR_EXIT_INSTR_OFFSETS
	.align		4
        /*0068*/ 	.byte	0x04, 0x1c
        /*006a*/ 	.short	(.L_53 - .L_52)


	//   ....[0]....
.L_52:
        /*006c*/ 	.word	0x00000070


	//   ....[1]....
        /*0070*/ 	.word	0x00000170


	//   ....[2]....
        /*0074*/ 	.word	0x00000220


	//----- nvinfo : EIATTR_CRS_STACK_SIZE
	.align		4
.L_53:
        /*0078*/ 	.byte	0x04, 0x1e
        /*007a*/ 	.short	(.L_55 - .L_54)
.L_54:
        /*007c*/ 	.word	0x00000000


	//----- nvinfo : EIATTR_CBANK_PARAM_SIZE
	.align		4
.L_55:
        /*0080*/ 	.byte	0x03, 0x19
        /*0082*/ 	.short	0x0024


	//----- nvinfo : EIATTR_PARAM_CBANK
	.align		4
        /*0084*/ 	.byte	0x04, 0x0a
        /*0086*/ 	.short	(.L_57 - .L_56)
	.align		4
.L_56:
        /*0088*/ 	.word	index@(.nv.constant0._Z17kernel_function_cdPKdS0_Pdi)
        /*008c*/ 	.short	0x0380
        /*008e*/ 	.short	0x0024


	//----- nvinfo : EIATTR_SW_WAR
	.align		4
.L_57:
        /*0090*/ 	.byte	0x04, 0x36
        /*0092*/ 	.short	(.L_59 - .L_58)
.L_58:
        /*0094*/ 	.word	0x00000008
.L_59:


//--------------------- .nv.info._Z17kernel_function_bdPKdS0_Pdi --------------------------
	.section	.nv.info._Z17kernel_function_bdPKdS0_Pdi,"",@"SHT_CUDA_INFO"
	.sectionflags	@""
	.align	4


	//----- nvinfo : EIATTR_CUDA_API_VERSION
	.align		4
        /*0000*/ 	.byte	0x04, 0x37
        /*0002*/ 	.short	(.L_61 - .L_60)
.L_60:
        /*0004*/ 	.word	0x00000082


	//----- nvinfo : EIATTR_KPARAM_INFO
	.align		4
.L_61:
        /*0008*/ 	.byte	0x04, 0x17
        /*000a*/ 	.short	(.L_63 - .L_62)
.L_62:
        /*000c*/ 	.word	0x00000000
        /*0010*/ 	.short	0x0004
        /*0012*/ 	.short	0x0020
        /*0014*/ 	.byte	0x00, 0xf0, 0x11, 0x00


	//----- nvinfo : EIATTR_KPARAM_INFO
	.align		4
.L_63:
        /*0018*/ 	.byte	0x04, 0x17
        /*001a*/ 	.short	(.L_65 - .L_64)
.L_64:
        /*001c*/ 	.word	0x00000000
        /*0020*/ 	.short	0x0003
        /*0022*/ 	.short	0x0018
        /*0024*/ 	.byte	0x00, 0xf5, 0x21, 0x00


	//----- nvinfo : EIATTR_KPARAM_INFO
	.align		4
.L_65:
        /*0028*/ 	.byte	0x04, 0x17
        /*002a*/ 	.short	(.L_67 - .L_66)
.L_66:
        /*002c*/ 	.word	0x00000000
        /*0030*/ 	.short	0x0002
        /*0032*/ 	.short	0x0010
        /*0034*/ 	.byte	0x00, 0xf5, 0x21, 0x00


	//----- nvinfo : EIATTR_KPARAM_INFO
	.align		4
.L_67:
        /*0038*/ 	.byte	0x04, 0x17
        /*003a*/ 	.short	(.L_69 - .L_68)
.L_68:
        /*003c*/ 	.word	0x00000000
        /*0040*/ 	.short	0x0001
        /*0042*/ 	.short	0x0008
        /*0044*/ 	.byte	0x00, 0xf5, 0x21, 0x00


	//----- nvinfo : EIATTR_KPARAM_INFO
	.align		4
.L_69:
        /*0048*/ 	.byte	0x04, 0x17
        /*004a*/ 	.short	(.L_71 - .L_70)
.L_70:
        /*004c*/ 	.word	0x00000000
        /*0050*/ 	.short	0x0000
        /*0052*/ 	.short	0x0000
        /*0054*/ 	.byte	0x00, 0xf0, 0x21, 0x00


	//----- nvinfo : EIATTR_SPARSE_MMA_MASK
	.align		4
.L_71:
        /*0058*/ 	.byte	0x03, 0x50
        /*005a*/ 	.short	0x0000


	//----- nvinfo : EIATTR_MAXREG_COUNT
	.align		4
        /*005c*/ 	.byte	0x03, 0x1b
        /*005e*/ 	.short	0x00ff


	//----- nvinfo : EIATTR_MERCURY_ISA_VERSION
	.align		4
        /*0060*/ 	.byte	0x03, 0x5f
        /*0062*/ 	.short	0x0101


	//----- nvinfo : EIATTR_VRC_CTA_INIT_COUNT
	.align		4
        /*0064*/ 	.byte	0x02, 0x4a
	.zero		1
	.zero		1


	//----- nvinfo : EIATTR_EXIT_INSTR_OFFSETS
	.align		4
        /*0068*/ 	.byte	0x04, 0x1c
        /*006a*/ 	.short	(.L_73 - .L_72)


	//   ....[0]....
.L_72:
        /*006c*/ 	.word	0x00000070


	//   ....[1]....
        /*0070*/ 	.word	0x00000140


	//----- nvinfo : EIATTR_CBANK_PARAM_SIZE
	.align		4
.L_73:
        /*0074*/ 	.byte	0x03, 0x19
        /*0076*/ 	.short	0x0024


	//----- nvinfo : EIATTR_PARAM_CBANK
	.align		4
        /*0078*/ 	.byte	0x04, 0x0a
        /*007a*/ 	.short	(.L_75 - .L_74)
	.align		4
.L_74:
        /*007c*/ 	.word	index@(.nv.constant0._Z17kernel_function_bdPKdS0_Pdi)
        /*0080*/ 	.short	0x0380
        /*0082*/ 	.short	0x0024


	//----- nvinfo : EIATTR_SW_WAR
	.align		4
.L_75:
        /*0084*/ 	.byte	0x04, 0x36
        /*0086*/ 	.short	(.L_77 - .L_76)
.L_76:
        /*0088*/ 	.word	0x00000008
.L_77:


//--------------------- .nv.info._Z17kernel_function_aPKdS0_Pdi --------------------------
	.section	.nv.info._Z17kernel_function_aPKdS0_Pdi,"",@"SHT_CUDA_INFO"
	.sectionflags	@""
	.align	4


	//----- nvinfo : EIATTR_CUDA_API_VERSION
	.align		4
        /*0000*/ 	.byte	0x04, 0x37
        /*0002*/ 	.short	(.L_79 - .L_78)
.L_78:
        /*0004*/ 	.word	0x00000082


	//----- nvinfo : EIATTR_KPARAM_INFO
	.align		4
.L_79:
        /*0008*/ 	.byte	0x04, 0x17
        /*000a*/ 	.short	(.L_81 - .L_80)
.L_80:
        /*000c*/ 	.word	0x00000000
        /*0010*/ 	.short	0x0003
        /*0012*/ 	.short	0x0018
        /*0014*/ 	.byte	0x00, 0xf0, 0x11, 0x00


	//----- nvinfo : EIATTR_KPARAM_INFO
	.align		4
.L_81:
        /*0018*/ 	.byte	0x04, 0x17
        /*001a*/ 	.short	(.L_83 - .L_82)
.L_82:
        /*001c*/ 	.word	0x00000000
        /*0020*/ 	.short	0x0002
        /*0022*/ 	.short	0x0010
        /*0024*/ 	.byte	0x00, 0xf5, 0x21, 0x00


	//----- nvinfo : EIATTR_KPARAM_INFO
	.align		4
.L_83:
        /*0028*/ 	.byte	0x04, 0x17
        /*002a*/ 	.short	(.L_85 - .L_84)
.L_84:
        /*002c*/ 	.word	0x00000000
        /*0030*/ 	.short	0x0001
        /*0032*/ 	.short	0x0008
        /*0034*/ 	.byte	0x00, 0xf5, 0x21, 0x00


	//----- nvinfo : EIATTR_KPARAM_INFO
	.align		4
.L_85:
        /*0038*/ 	.byte	0x04, 0x17
        /*003a*/ 	.short	(.L_87 - .L_86)
.L_86:
        /*003c*/ 	.word	0x00000000
        /*0040*/ 	.short	0x0000
        /*0042*/ 	.short	0x0000
        /*0044*/ 	.byte	0x00, 0xf5, 0x21, 0x00


	//----- nvinfo : EIATTR_SPARSE_MMA_MASK
	.align		4
.L_87:
        /*0048*/ 	.byte	0x03, 0x50
        /*004a*/ 	.short	0x0000


	//----- nvinfo : EIATTR_MAXREG_COUNT
	.align		4
        /*004c*/ 	.byte	0x03, 0x1b
        /*004e*/ 	.short	0x00ff


	//----- nvinfo : EIATTR_MERCURY_ISA_VERSION
	.align		4
        /*0050*/ 	.byte	0x03, 0x5f
        /*0052*/ 	.short	0x0101


	//----- nvinfo : EIATTR_VRC_CTA_INIT_COUNT
	.align		4
        /*0054*/ 	.byte	0x02, 0x4a
	.zero		1
	.zero		1


	//----- nvinfo : EIATTR_EXIT_INSTR_OFFSETS
	.align		4
        /*0058*/ 	.byte	0x04, 0x1c
        /*005a*/ 	.short	(.L_89 - .L_88)


	//   ....[0]....
.L_88:
        /*005c*/ 	.word	0x00000070


	//   ....[1]....
        /*0060*/ 	.word	0x000007c0


	//----- nvinfo : EIATTR_CBANK_PARAM_SIZE
	.align		4
.L_89:
        /*0064*/ 	.byte	0x03, 0x19
        /*0066*/ 	.short	0x001c


	//----- nvinfo : EIATTR_PARAM_CBANK
	.align		4
        /*0068*/ 	.byte	0x04, 0x0a
        /*006a*/ 	.short	(.L_91 - .L_90)
	.align		4
.L_90:
        /*006c*/ 	.word	index@(.nv.constant0._Z17kernel_function_aPKdS0_Pdi)
        /*0070*/ 	.short	0x0380
        /*0072*/ 	.short	0x001c


	//----- nvinfo : EIATTR_SW_WAR
	.align		4
.L_91:
        /*0074*/ 	.byte	0x04, 0x36
        /*0076*/ 	.short	(.L_93 - .L_92)
.L_92:
        /*0078*/ 	.word	0x00000008
.L_93:


//--------------------- .nv.callgraph             --------------------------
	.section	.nv.callgraph,"",@"SHT_CUDA_CALLGRAPH"
	.align	4
	.sectionentsize	8
	.align		4
        /*0000*/ 	.word	0x00000000
	.align		4
        /*0004*/ 	.word	0xffffffff
	.align		4
        /*0008*/ 	.word	0x00000000
	.align		4
        /*000c*/ 	.word	0xfffffffe
	.align		4
        /*0010*/ 	.word	0x00000000
	.align		4
        /*0014*/ 	.word	0xfffffffd
	.align		4
        /*0018*/ 	.word	0x00000000
	.align		4
        /*001c*/ 	.word	0xfffffffc


//--------------------- .text._Z17kernel_function_dPKdS0_Pdi --------------------------
	.section	.text._Z17kernel_function_dPKdS0_Pdi,"ax",@progbits
	.align	128
        .global         _Z17kernel_function_dPKdS0_Pdi
        .type           _Z17kernel_function_dPKdS0_Pdi,@function
        .size           _Z17kernel_function_dPKdS0_Pdi,(.L_x_13 - _Z17kernel_function_dPKdS0_Pdi)
        .other          _Z17kernel_function_dPKdS0_Pdi,@"STO_CUDA_ENTRY STV_DEFAULT"
_Z17kernel_function_dPKdS0_Pdi:
.text._Z17kernel_function_dPKdS0_Pdi:
[----:B------:R-:W-:Y:S01]  /*0000*/  LDC R1, c[0x0][0x37c] ;  /* 0x0000df00ff017b82 */ /* 0x000fe20000000800 */
[----:B------:R-:W0:Y:S07]  /*0010*/  S2R R11, SR_TID.X ;  /* 0x00000000000b7919 */ /* 0x000e2e0000002100 */
[----:B------:R-:W0:Y:S01]  /*0020*/  S2UR UR4, SR_CTAID.X ;  /* 0x00000000000479c3 */ /* 0x000e220000002500 */
[----:B------:R-:W1:Y:S01]  /*0030*/  LDCU UR5, c[0x0][0x398] ;  /* 0x00007300ff0577ac */ /* 0x000e620008000800 */
[----:B------:R-:W2:Y:S06]  /*0040*/  LDCU.64 UR6, c[0x0][0x358] ;  /* 0x00006b00ff0677ac */ /* 0x000eac0008000a00 */
[----:B------:R-:W0:Y:S08]  /*0050*/  LDC R0, c[0x0][0x360] ;  /* 0x0000d800ff007b82 */ /* 0x000e300000000800 */
[----:B------:R-:W3:Y:S08]  /*0060*/  LDC.64 R4, c[0x0][0x380] ;  /* 0x0000e000ff047b82 */ /* 0x000ef00000000a00 */
[----:B------:R-:W4:Y:S01]  /*0070*/  LDC.64 R6, c[0x0][0x388] ;  /* 0x0000e200ff067b82 */ /* 0x000f220000000a00 */
[----:B0-----:R-:W-:-:S05]  /*0080*/  IMAD R3, R0, UR4, R11 ;  /* 0x0000000400037c24 */ /* 0x001fca000f8e020b */
[----:B-1----:R-:W-:-:S13]  /*0090*/  ISETP.GE.AND P1, PT, R3, UR5, PT ;  /* 0x0000000503007c0c */ /* 0x002fda000bf26270 */
[----:B---3--:R-:W-:-:S04]  /*00a0*/  @!P1 IMAD.WIDE R4, R3, 0x8, R4 ;  /* 0x0000000803049825 */ /* 0x008fc800078e0204 */
[----:B----4-:R-:W-:Y:S02]  /*00b0*/  @!P1 IMAD.WIDE R6, R3, 0x8, R6 ;  /* 0x0000000803069825 */ /* 0x010fe400078e0206 */
[----:B--2---:R-:W2:Y:S04]  /*00c0*/  @!P1 LDG.E.64 R4, desc[UR6][R4.64] ;  /* 0x0000000604049981 */ /* 0x004ea8000c1e1b00 */
[----:B------:R-:W2:Y:S01]  /*00d0*/  @!P1 LDG.E.64 R6, desc[UR6][R6.64] ;  /* 0x0000000606069981 */ /* 0x000ea2000c1e1b00 */
[----:B------:R-:W0:Y:S01]  /*00e0*/  S2UR UR5, SR_CgaCtaId ;  /* 0x00000000000579c3 */ /* 0x000e220000008800 */
[----:B------:R-:W-:Y:S01]  /*00f0*/  UMOV UR4, 0x400 ;  /* 0x0000040000047882 */ /* 0x000fe20000000000 */
[----:B------:R-:W-:Y:S02]  /*0100*/  ISETP.GE.U32.AND P0, PT, R0, 0x2, PT ;  /* 0x000000020000780c */ /* 0x000fe40003f06070 */
[----:B------:R-:W-:Y:S01]  /*0110*/  CS2R R2, SRZ ;  /* 0x0000000000027805 */ /* 0x000fe2000001ff00 */
[----:B0-----:R-:W-:-:S06]  /*0120*/  ULEA UR4, UR5, UR4, 0x18 ;  /* 0x0000000405047291 */ /* 0x001fcc000f8ec0ff */
[C---:B------:R-:W-:Y:S01]  /*0130*/  LEA R9, R11.reuse, UR4, 0x3 ;  /* 0x000000040b097c11 */ /* 0x040fe2000f8e18ff */
[----:B--2---:R-:W-:Y:S01]  /*0140*/  @!P1 DMUL R2, R4, R6 ;  /* 0x0000000604029228 */ /* 0x004fe20000000000 */
[----:B------:R-:W-:-:S06]  /*0150*/  ISETP.NE.AND P1, PT, R11, RZ, PT ;  /* 0x000000ff0b00720c */ /* 0x000fcc0003f25270 */
[----:B------:R0:W-:Y:S01]  /*0160*/  STS.64 [R9], R2 ;  /* 0x0000000209007388 */ /* 0x0001e20000000a00 */
[----:B------:R-:W-:Y:S06]  /*0170*/  BAR.SYNC.DEFER_BLOCKING 0x0 ;  /* 0x0000000000007b1d */ /* 0x000fec0000010000 */
[----:B------:R-:W-:Y:S05]  /*0180*/  @!P0 BRA `(.L_x_0) ;  /* 0x00000000002c8947 */ /* 0x000fea0003800000 */
.L_x_1:
[----:B------:R-:W-:-:S04]  /*0190*/  SHF.R.U32.HI R8, RZ, 0x1, R0 ;  /* 0x00000001ff087819 */ /* 0x000fc80000011600 */
[----:B------:R-:W-:-:S13]  /*01a0*/  ISETP.GE.U32.AND P0, PT, R11, R8, PT ;  /* 0x000000080b00720c */ /* 0x000fda0003f06070 */
[----:B------:R-:W-:Y:S01]  /*01b0*/  @!P0 IMAD R6, R8, 0x8, R9 ;  /* 0x0000000808068824 */ /* 0x000fe200078e0209 */
[----:B------:R-:W-:Y:S04]  /*01c0*/  @!P0 LDS.64 R4, [R9] ;  /* 0x0000000009048984 */ /* 0x000fe80000000a00 */
[----:B0-----:R-:W0:Y:S02]  /*01d0*/  @!P0 LDS.64 R2, [R6] ;  /* 0x0000000006028984 */ /* 0x001e240000000a00 */
[----:B0-----:R-:W-:-:S07]  /*01e0*/  @!P0 DADD R2, R2, R4 ;  /* 0x0000000002028229 */ /* 0x001fce0000000004 */
[----:B------:R1:W-:Y:S01]  /*01f0*/  @!P0 STS.64 [R9], R2 ;  /* 0x0000000209008388 */ /* 0x0003e20000000a00 */
[----:B------:R-:W-:Y:S01]  /*0200*/  BAR.SYNC.DEFER_BLOCKING 0x0 ;  /* 0x0000000000007b1d */ /* 0x000fe20000010000 */
[----:B------:R-:W-:Y:S01]  /*0210*/  ISETP.GT.U32.AND P0, PT, R0, 0x3, PT ;  /* 0x000000030000780c */ /* 0x000fe20003f04070 */
[----:B------:R-:W-:-:S12]  /*0220*/  IMAD.MOV.U32 R0, RZ, RZ, R8 ;  /* 0x000000ffff007224 */ /* 0x000fd800078e0008 */
[----:B-1----:R-:W-:Y:S05]  /*0230*/  @P0 BRA `(.L_x_1) ;  /* 0xfffffffc00d40947 */ /* 0x002fea000383ffff */
.L_x_0:
[----:B------:R-:W-:Y:S05]  /*0240*/  @P1 EXIT ;  /* 0x000000000000194d */ /* 0x000fea0003800000 */
[----:B------:R-:W1:Y:S01]  /*0250*/  S2UR UR5, SR_CgaCtaId ;  /* 0x00000000000579c3 */ /* 0x000e620000008800 */
[----:B------:R-:W-:-:S07]  /*0260*/  UMOV UR4, 0x400 ;  /* 0x0000040000047882 */ /* 0x000fce0000000000 */
[----:B------:R-:W2:Y:S01]  /*0270*/  LDC.64 R4, c[0x0][0x390] ;  /* 0x0000e400ff047b82 */ /* 0x000ea20000000a00 */
[----:B-1----:R-:W-:-:S09]  /*0280*/  ULEA UR4, UR5, UR4, 0x18 ;  /* 0x0000000405047291 */ /* 0x002fd2000f8ec0ff */
[----:B0-----:R-:W2:Y:S04]  /*0290*/  LDS.64 R2, [UR4] ;  /* 0x00000004ff027984 */ /* 0x001ea80008000a00 */
[----:B--2---:R-:W-:Y:S01]  /*02a0*/  REDG.E.ADD.F64.RN.STRONG.GPU desc[UR6][R4.64], R2 ;  /* 0x00000002040079a6 */ /* 0x004fe2000c12ff06 */
[----:B------:R-:W-:Y:S05]  /*02b0*/  EXIT ;  /* 0x000000000000794d */ /* 0x000fea0003800000 */
.L_x_2:
[----:B------:R-:W-:-:S00]  /*02c0*/  BRA `(.L_x_2) ;  /* 0xfffffffc00fc7947 */ /* 0x000fc0000383ffff */
[----:B------:R-:W-:-:S00]  /*02d0*/  NOP ;  /* 0x0000000000007918 */ /* 0x000fc00000000000 */
        /* <DEDUP_REMOVED lines=10> */
.L_x_13:


//--------------------- .text._Z17kernel_function_cdPKdS0_Pdi --------------------------
	.section	.text._Z17kernel_function_cdPKdS0_Pdi,"ax",@progbits
	.align	128
        .global         _Z17kernel_function_cdPKdS0_Pdi
        .type           _Z17kernel_function_cdPKdS0_Pdi,@function
        .size           _Z17kernel_function_cdPKdS0_Pdi,(.L_x_14 - _Z17kernel_function_cdPKdS0_Pdi)
        .other          _Z17kernel_function_cdPKdS0_Pdi,@"STO_CUDA_ENTRY STV_DEFAULT"
_Z17kernel_function_cdPKdS0_Pdi:
.text._Z17kernel_function_cdPKdS0_Pdi:
[----:B------:R-:W-:Y:S01]  /*0000*/  LDC R1, c[0x0][0x37c] ;  /* 0x0000df00ff017b82 */ /* 0x000fe20000000800 */
[----:B------:R-:W0:Y:S07]  /*0010*/  S2R R0, SR_TID.X ;  /* 0x0000000000007919 */ /* 0x000e2e0000002100 */
[----:B------:R-:W0:Y:S01]  /*0020*/  S2UR UR4, SR_CTAID.X ;  /* 0x00000000000479c3 */ /* 0x000e220000002500 */
[----:B------:R-:W1:Y:S07]  /*0030*/  LDCU UR5, c[0x0][0x3a0] ;  /* 0x00007400ff0577ac */ /* 0x000e6e0008000800 */
[----:B------:R-:W0:Y:S02]  /*0040*/  LDC R3, c[0x0][0x360] ;  /* 0x0000d800ff037b82 */ /* 0x000e240000000800 */
[----:B0-----:R-:W-:-:S05]  /*0050*/  IMAD R0, R3, UR4, R0 ;  /* 0x0000000403007c24 */ /* 0x001fca000f8e0200 */
[----:B-1----:R-:W-:-:S13]  /*0060*/  ISETP.GE.AND P0, PT, R0, UR5, PT ;  /* 0x0000000500007c0c */ /* 0x002fda000bf06270 */
[----:B------:R-:W-:Y:S05]  /*0070*/  @P0 EXIT ;  /* 0x000000000000094d */ /* 0x000fea0003800000 */
[----:B------:R-:W-:Y:S01]  /*0080*/  LOP3.LUT R2, R0, 0x1, RZ, 0xc0, !PT ;  /* 0x0000000100027812 */ /* 0x000fe200078ec0ff */
[----:B------:R-:W0:Y:S03]  /*0090*/  LDCU.64 UR4, c[0x0][0x358] ;  /* 0x00006b00ff0477ac */ /* 0x000e260008000a00 */
[----:B------:R-:W-:-:S13]  /*00a0*/  ISETP.NE.U32.AND P0, PT, R2, 0x1, PT ;  /* 0x000000010200780c */ /* 0x000fda0003f05070 */
[----:B------:R-:W-:Y:S05]  /*00b0*/  @!P0 BRA `(.L_x_3) ;  /* 0x0000000000308947 */ /* 0x000fea0003800000 */
[----:B------:R-:W1:Y:S08]  /*00c0*/  LDC.64 R2, c[0x0][0x388] ;  /* 0x0000e200ff027b82 */ /* 0x000e700000000a00 */
[----:B------:R-:W2:Y:S08]  /*00d0*/  LDC.64 R4, c[0x0][0x390] ;  /* 0x0000e400ff047b82 */ /* 0x000eb00000000a00 */
[----:B------:R-:W3:Y:S01]  /*00e0*/  LDC.64 R6, c[0x0][0x380] ;  /* 0x0000e000ff067b82 */ /* 0x000ee20000000a00 */
[----:B-1----:R-:W-:-:S07]  /*00f0*/  IMAD.WIDE R2, R0, 0x8, R2 ;  /* 0x0000000800027825 */ /* 0x002fce00078e0202 */
[----:B------:R-:W1:Y:S01]  /*0100*/  LDC.64 R8, c[0x0][0x398] ;  /* 0x0000e600ff087b82 */ /* 0x000e620000000a00 */
[----:B0-----:R-:W3:Y:S01]  /*0110*/  LDG.E.64 R2, desc[UR4][R2.64] ;  /* 0x0000000402027981 */ /* 0x001ee2000c1e1b00 */
[----:B--2---:R-:W-:-:S06]  /*0120*/  IMAD.WIDE R4, R0, 0x8, R4 ;  /* 0x0000000800047825 */ /* 0x004fcc00078e0204 */
[----:B------:R-:W3:Y:S01]  /*0130*/  LDG.E.64 R4, desc[UR4][R4.64] ;  /* 0x0000000404047981 */ /* 0x000ee2000c1e1b00 */
[----:B-1----:R-:W-:Y:S01]  /*0140*/  IMAD.WIDE R8, R0, 0x8, R8 ;  /* 0x0000000800087825 */ /* 0x002fe200078e0208 */
[----:B---3--:R-:W-:-:S07]  /*0150*/  DFMA R6, R2, R6, R4 ;  /* 0x000000060206722b */ /* 0x008fce0000000004 */
[----:B------:R-:W-:Y:S01]  /*0160*/  STG.E.64 desc[UR4][R8.64], R6 ;  /* 0x0000000608007986 */ /* 0x000fe2000c101b04 */
[----:B------:R-:W-:Y:S05]  /*0170*/  EXIT ;  /* 0x000000000000794d */ /* 0x000fea0003800000 */
.L_x_3:
[----:B------:R-:W1:Y:S08]  /*0180*/  LDC.64 R4, c[0x0][0x390] ;  /* 0x0000e400ff047b82 */ /* 0x000e700000000a00 */
[----:B------:R-:W2:Y:S08]  /*0190*/  LDC.64 R2, c[0x0][0x388] ;  /* 0x0000e200ff027b82 */ /* 0x000eb00000000a00 */
[----:B------:R-:W3:Y:S01]  /*01a0*/  LDC.64 R8, c[0x0][0x398] ;  /* 0x0000e600ff087b82 */ /* 0x000ee20000000a00 */
[----:B-1----:R-:W-:-:S06]  /*01b0*/  IMAD.WIDE R4, R0, 0x8, R4 ;  /* 0x0000000800047825 */ /* 0x002fcc00078e0204 */
[----:B0-----:R-:W4:Y:S01]  /*01c0*/  LDG.E.64 R4, desc[UR4][R4.64] ;  /* 0x0000000404047981 */ /* 0x001f22000c1e1b00 */
[----:B--2---:R-:W-:-:S05]  /*01d0*/  IMAD.WIDE R6, R0, 0x8, R2 ;  /* 0x0000000800067825 */ /* 0x004fca00078e0202 */
[----:B------:R-:W4:Y:S01]  /*01e0*/  LDG.E.64 R2, desc[UR4][R6.64] ;  /* 0x0000000406027981 */ /* 0x000f22000c1e1b00 */
[----:B---3--:R-:W-:Y:S01]  /*01f0*/  IMAD.WIDE R8, R0, 0x8, R8 ;  /* 0x0000000800087825 */ /* 0x008fe200078e0208 */
[----:B----4-:R-:W-:-:S07]  /*0200*/  DADD R2, R2, R4 ;  /* 0x0000000002027229 */ /* 0x010fce0000000004 */
[----:B------:R-:W-:Y:S01]  /*0210*/  STG.E.64 desc[UR4][R8.64], R2 ;  /* 0x0000000208007986 */ /* 0x000fe2000c101b04 */
[----:B------:R-:W-:Y:S05]  /*0220*/  EXIT ;  /* 0x000000000000794d */ /* 0x000fea0003800000 */
.L_x_4:
        /* <DEDUP_REMOVED lines=13> */
.L_x_14:


//--------------------- .text._Z17kernel_function_bdPKdS0_Pdi --------------------------
	.section	.text._Z17kernel_function_bdPKdS0_Pdi,"ax",@progbits
	.align	128
        .global         _Z17kernel_function_bdPKdS0_Pdi
        .type           _Z17kernel_function_bdPKdS0_Pdi,@function
        .size           _Z17kernel_function_bdPKdS0_Pdi,(.L_x_15 - _Z17kernel_function_bdPKdS0_Pdi)
        .other          _Z17kernel_function_bdPKdS0_Pdi,@"STO_CUDA_ENTRY STV_DEFAULT"
_Z17kernel_function_bdPKdS0_Pdi:
.text._Z17kernel_function_bdPKdS0_Pdi:
        /* <DEDUP_REMOVED lines=8> */
[----:B------:R-:W0:Y:S01]  /*0080*/  LDC.64 R2, c[0x0][0x388] ;  /* 0x0000e200ff027b82 */ /* 0x000e220000000a00 */
[----:B------:R-:W1:Y:S07]  /*0090*/  LDCU.64 UR4, c[0x0][0x358] ;  /* 0x00006b00ff0477ac */ /* 0x000e6e0008000a00 */
[----:B------:R-:W2:Y:S08]  /*00a0*/  LDC.64 R4, c[0x0][0x390] ;  /* 0x0000e400ff047b82 */ /* 0x000eb00000000a00 */
[----:B------:R-:W3:Y:S01]  /*00b0*/  LDC.64 R6, c[0x0][0x380] ;  /* 0x0000e000ff067b82 */ /* 0x000ee20000000a00 */
[----:B0-----:R-:W-:-:S07]  /*00c0*/  IMAD.WIDE R2, R11, 0x8, R2 ;  /* 0x000000080b027825 */ /* 0x001fce00078e0202 */
[----:B------:R-:W0:Y:S01]  /*00d0*/  LDC.64 R8, c[0x0][0x398] ;  /* 0x0000e600ff087b82 */ /* 0x000e220000000a00 */
[----:B-1----:R-:W3:Y:S01]  /*00e0*/  LDG.E.64 R2, desc[UR4][R2.64] ;  /* 0x0000000402027981 */ /* 0x002ee2000c1e1b00 */
[----:B--2---:R-:W-:-:S06]  /*00f0*/  IMAD.WIDE R4, R11, 0x8, R4 ;  /* 0x000000080b047825 */ /* 0x004fcc00078e0204 */
[----:B------:R-:W3:Y:S01]  /*0100*/  LDG.E.64 R4, desc[UR4][R4.64] ;  /* 0x0000000404047981 */ /* 0x000ee2000c1e1b00 */
[----:B0-----:R-:W-:Y:S01]  /*0110*/  IMAD.WIDE R8, R11, 0x8, R8 ;  /* 0x000000080b087825 */ /* 0x001fe200078e0208 */
[----:B---3--:R-:W-:-:S07]  /*0120*/  DFMA R6, R2, R6, R4 ;  /* 0x000000060206722b */ /* 0x008fce0000000004 */
[----:B------:R-:W-:Y:S01]  /*0130*/  STG.E.64 desc[UR4][R8.64], R6 ;  /* 0x0000000608007986 */ /* 0x000fe2000c101b04 */
[----:B------:R-:W-:Y:S05]  /*0140*/  EXIT ;  /* 0x000000000000794d */ /* 0x000fea0003800000 */
.L_x_5:
        /* <DEDUP_REMOVED lines=11> */
.L_x_15:


//--------------------- .text._Z17kernel_function_aPKdS0_Pdi --------------------------
	.section	.text._Z17kernel_function_aPKdS0_Pdi,"ax",@progbits
	.align	128
        .global         _Z17kernel_function_aPKdS0_Pdi
        .type           _Z17kernel_function_aPKdS0_Pdi,@function
        .size           _Z17kernel_function_aPKdS0_Pdi,(.L_x_16 - _Z17kernel_function_aPKdS0_Pdi)
        .other          _Z17kernel_function_aPKdS0_Pdi,@"STO_CUDA_ENTRY STV_DEFAULT"
_Z17kernel_function_aPKdS0_Pdi:
.text._Z17kernel_function_aPKdS0_Pdi:
        /* <DEDUP_REMOVED lines=8> */
[----:B------:R-:W-:Y:S01]  /*0080*/  UISETP.GE.AND UP0, UPT, UR12, 0x1, UPT ;  /* 0x000000010c00788c */ /* 0x000fe2000bf06270 */
[----:B------:R-:W-:Y:S01]  /*0090*/  CS2R R12, SRZ ;  /* 0x00000000000c7805 */ /* 0x000fe2000001ff00 */
[----:B------:R-:W0:Y:S07]  /*00a0*/  LDCU.64 UR10, c[0x0][0x358] ;  /* 0x00006b00ff0a77ac */ /* 0x000e2e0008000a00 */
[----:B------:R-:W-:Y:S05]  /*00b0*/  BRA.U !UP0, `(.L_x_6) ;  /* 0x0000000508b47547 */ /* 0x000fea000b800000 */
[----:B------:R-:W1:Y:S02]  /*00c0*/  LDC.64 R2, c[0x0][0x388] ;  /* 0x0000e200ff027b82 */ /* 0x000e640000000a00 */
[----:B-1----:R-:W-:-:S06]  /*00d0*/  IMAD.WIDE R2, R0, 0x8, R2 ;  /* 0x0000000800027825 */ /* 0x002fcc00078e0202 */
[----:B0-----:R-:W5:Y:S01]  /*00e0*/  LDG.E.64 R2, desc[UR10][R2.64] ;  /* 0x0000000a02027981 */ /* 0x001f62000c1e1b00 */
[----:B------:R-:W-:Y:S02]  /*00f0*/  UISETP.GE.U32.AND UP1, UPT, UR12, 0x10, UPT ;  /* 0x000000100c00788c */ /* 0x000fe4000bf26070 */
[----:B------:R-:W-:Y:S01]  /*0100*/  IMAD R21, R0, UR12, RZ ;  /* 0x0000000c00157c24 */ /* 0x000fe2000f8e02ff */
[----:B------:R-:W-:Y:S01]  /*0110*/  ULOP3.LUT UR8, UR12, 0xf, URZ, 0xc0, !UPT ;  /* 0x0000000f0c087892 */ /* 0x000fe2000f8ec0ff */
[----:B------:R-:W-:Y:S01]  /*0120*/  CS2R R12, SRZ ;  /* 0x00000000000c7805 */ /* 0x000fe2000001ff00 */
[----:B------:R-:W-:Y:S02]  /*0130*/  UMOV UR4, URZ ;  /* 0x000000ff00047c82 */ /* 0x000fe40008000000 */
[----:B------:R-:W-:Y:S02]  /*0140*/  UISETP.NE.AND UP0, UPT, UR8, URZ, UPT ;  /* 0x000000ff0800728c */ /* 0x000fe4000bf05270 */
[----:B------:R-:W-:Y:S09]  /*0150*/  BRA.U !UP1, `(.L_x_7) ;  /* 0x0000000109b87547 */ /* 0x000ff2000b800000 */
[----:B------:R-:W0:Y:S01]  /*0160*/  LDCU.64 UR6, c[0x0][0x380] ;  /* 0x00007000ff0677ac */ /* 0x000e220008000a00 */
[----:B------:R-:W-:Y:S02]  /*0170*/  MOV R20, R21 ;  /* 0x0000001500147202 */ /* 0x000fe40000000f00 */
[----:B------:R-:W-:Y:S01]  /*0180*/  CS2R R12, SRZ ;  /* 0x00000000000c7805 */ /* 0x000fe2000001ff00 */
[----:B------:R-:W-:-:S04]  /*0190*/  ULOP3.LUT UR4, UR12, 0x7ffffff0, URZ, 0xc0, !UPT ;  /* 0x7ffffff00c047892 */ /* 0x000fc8000f8ec0ff */
[----:B------:R-:W-:Y:S02]  /*01a0*/  UIADD3 UR9, UPT, UPT, -UR4, URZ, URZ ;  /* 0x000000ff04097290 */ /* 0x000fe4000fffe1ff */
[----:B0-----:R-:W-:-:S04]  /*01b0*/  UIADD3 UR5, UP1, UPT, UR6, 0x40, URZ ;  /* 0x0000004006057890 */ /* 0x001fc8000ff3e0ff */
[----:B------:R-:W-:-:S12]  /*01c0*/  UIADD3.X UR6, UPT, UPT, URZ, UR7, URZ, UP1, !UPT ;  /* 0x00000007ff067290 */ /* 0x000fd80008ffe4ff */
.L_x_8:
[----:B------:R-:W-:Y:S02]  /*01d0*/  MOV R6, UR5 ;  /* 0x0000000500067c02 */ /* 0x000fe40008000f00 */
[----:B------:R-:W-:-:S03]  /*01e0*/  MOV R7, UR6 ;  /* 0x0000000600077c02 */ /* 0x000fc60008000f00 */
[----:B------:R-:W-:-:S05]  /*01f0*/  IMAD.WIDE R6, R20, 0x8, R6 ;  /* 0x0000000814067825 */ /* 0x000fca00078e0206 */
[----:B------:R-:W2:Y:S04]  /*0200*/  LDG.E.64 R14, desc[UR10][R6.64+-0x40] ;  /* 0xffffc00a060e7981 */ /* 0x000ea8000c1e1b00 */
[----:B------:R-:W3:Y:S04]  /*0210*/  LDG.E.64 R24, desc[UR10][R6.64+-0x38] ;  /* 0xffffc80a06187981 */ /* 0x000ee8000c1e1b00 */
[----:B------:R-:W4:Y:S04]  /*0220*/  LDG.E.64 R10, desc[UR10][R6.64+-0x30] ;  /* 0xffffd00a060a7981 */ /* 0x000f28000c1e1b00 */
[----:B------:R-:W4:Y:S04]  /*0230*/  LDG.E.64 R8, desc[UR10][R6.64+-0x28] ;  /* 0xffffd80a06087981 */ /* 0x000f28000c1e1b00 */
[----:B------:R-:W4:Y:S04]  /*0240*/  LDG.E.64 R22, desc[UR10][R6.64+-0x20] ;  /* 0xffffe00a06167981 */ /* 0x000f28000c1e1b00 */
[----:B------:R-:W4:Y:S04]  /*0250*/  LDG.E.64 R18, desc[UR10][R6.64+-0x18] ;  /* 0xffffe80a06127981 */ /* 0x000f28000c1e1b00 */
[----:B------:R-:W4:Y:S04]  /*0260*/  LDG.E.64 R16, desc[UR10][R6.64+-0x10] ;  /* 0xfffff00a06107981 */ /* 0x000f28000c1e1b00 */
[----:B------:R-:W4:Y:S04]  /*0270*/  LDG.E.64 R4, desc[UR10][R6.64+-0x8] ;  /* 0xfffff80a06047981 */ /* 0x000f28000c1e1b00 */
[----:B------:R-:W4:Y:S01]  /*0280*/  LDG.E.64 R26, desc[UR10][R6.64+0x38] ;  /* 0x0000380a061a7981 */ /* 0x000f22000c1e1b00 */
[----:B--2--5:R-:W-:-:S03]  /*0290*/  DFMA R12, R2, R14, R12 ;  /* 0x0000000e020c722b */ /* 0x024fc6000000000c */
[----:B------:R-:W2:Y:S05]  /*02a0*/  LDG.E.64 R14, desc[UR10][R6.64] ;  /* 0x0000000a060e7981 */ /* 0x000eaa000c1e1b00 */
[C---:B---3--:R-:W-:Y:S02]  /*02b0*/  DFMA R24, R2.reuse, R24, R12 ;  /* 0x000000180218722b */ /* 0x048fe4000000000c */
[----:B------:R-:W3:Y:S06]  /*02c0*/  LDG.E.64 R12, desc[UR10][R6.64+0x8] ;  /* 0x0000080a060c7981 */ /* 0x000eec000c1e1b00 */
[C---:B----4-:R-:W-:Y:S01]  /*02d0*/  DFMA R24, R2.reuse, R10, R24 ;  /* 0x0000000a0218722b */ /* 0x050fe20000000018 */
[----:B------:R-:W4:Y:S07]  /*02e0*/  LDG.E.64 R10, desc[UR10][R6.64+0x10] ;  /* 0x0000100a060a7981 */ /* 0x000f2e000c1e1b00 */
[C---:B------:R-:W-:Y:S01]  /*02f0*/  DFMA R24, R2.reuse, R8, R24 ;  /* 0x000000080218722b */ /* 0x040fe20000000018 */
[----:B------:R-:W4:Y:S07]  /*0300*/  LDG.E.64 R8, desc[UR10][R6.64+0x18] ;  /* 0x0000180a06087981 */ /* 0x000f2e000c1e1b00 */
[C---:B------:R-:W-:Y:S01]  /*0310*/  DFMA R24, R2.reuse, R22, R24 ;  /* 0x000000160218722b */ /* 0x040fe20000000018 */
[----:B------:R-:W4:Y:S07]  /*0320*/  LDG.E.64 R22, desc[UR10][R6.64+0x20] ;  /* 0x0000200a06167981 */ /* 0x000f2e000c1e1b00 */
[C---:B------:R-:W-:Y:S01]  /*0330*/  DFMA R24, R2.reuse, R18, R24 ;  /* 0x000000120218722b */ /* 0x040fe20000000018 */
[----:B------:R-:W4:Y:S07]  /*0340*/  LDG.E.64 R18, desc[UR10][R6.64+0x28] ;  /* 0x0000280a06127981 */ /* 0x000f2e000c1e1b00 */
[C---:B------:R-:W-:Y:S01]  /*0350*/  DFMA R24, R2.reuse, R16, R24 ;  /* 0x000000100218722b */ /* 0x040fe20000000018 */
[----:B------:R-:W4:Y:S07]  /*0360*/  LDG.E.64 R16, desc[UR10][R6.64+0x30] ;  /* 0x0000300a06107981 */ /* 0x000f2e000c1e1b00 */
[----:B------:R-:W-:Y:S01]  /*0370*/  DFMA R4, R2, R4, R24 ;  /* 0x000000040204722b */ /* 0x000fe20000000018 */
[----:B------:R-:W-:-:S04]  /*0380*/  UIADD3 UR9, UPT, UPT, UR9, 0x10, URZ ;  /* 0x0000001009097890 */ /* 0x000fc8000fffe0ff */
[----:B------:R-:W-:Y:S01]  /*0390*/  UISETP.NE.AND UP1, UPT, UR9, URZ, UPT ;  /* 0x000000ff0900728c */ /* 0x000fe2000bf25270 */
[----:B------:R-:W-:Y:S02]  /*03a0*/  VIADD R20, R20, 0x10 ;  /* 0x0000001014147836 */ /* 0x000fe40000000000 */
[----:B--2---:R-:W-:-:S08]  /*03b0*/  DFMA R4, R2, R14, R4 ;  /* 0x0000000e0204722b */ /* 0x004fd00000000004 */
[----:B---3--:R-:W-:-:S08]  /*03c0*/  DFMA R4, R2, R12, R4 ;  /* 0x0000000c0204722b */ /* 0x008fd00000000004 */
[----:B----4-:R-:W-:-:S08]  /*03d0*/  DFMA R4, R2, R10, R4 ;  /* 0x0000000a0204722b */ /* 0x010fd00000000004 */
[----:B------:R-:W-:-:S08]  /*03e0*/  DFMA R4, R2, R8, R4 ;  /* 0x000000080204722b */ /* 0x000fd00000000004 */
[----:B------:R-:W-:-:S08]  /*03f0*/  DFMA R4, R2, R22, R4 ;  /* 0x000000160204722b */ /* 0x000fd00000000004 */
[----:B------:R-:W-:-:S08]  /*0400*/  DFMA R4, R2, R18, R4 ;  /* 0x000000120204722b */ /* 0x000fd00000000004 */
[----:B------:R-:W-:-:S08]  /*0410*/  DFMA R4, R2, R16, R4 ;  /* 0x000000100204722b */ /* 0x000fd00000000004 */
[----:B------:R-:W-:Y:S01]  /*0420*/  DFMA R12, R2, R26, R4 ;  /* 0x0000001a020c722b */ /* 0x000fe20000000004 */
[----:B------:R-:W-:Y:S10]  /*0430*/  BRA.U UP1, `(.L_x_8) ;  /* 0xfffffffd01647547 */ /* 0x000ff4000b83ffff */
.L_x_7:
[----:B------:R-:W-:Y:S05]  /*0440*/  BRA.U !UP0, `(.L_x_6) ;  /* 0x0000000108d07547 */ /* 0x000fea000b800000 */
[----:B------:R-:W-:Y:S02]  /*0450*/  UISETP.GE.U32.AND UP0, UPT, UR8, 0x8, UPT ;  /* 0x000000080800788c */ /* 0x000fe4000bf06070 */
[----:B------:R-:W-:-:S04]  /*0460*/  ULOP3.LUT UR6, UR12, 0x7, URZ, 0xc0, !UPT ;  /* 0x000000070c067892 */ /* 0x000fc8000f8ec0ff */
[----:B------:R-:W-:-:S03]  /*0470*/  UISETP.NE.AND UP1, UPT, UR6, URZ, UPT ;  /* 0x000000ff0600728c */ /* 0x000fc6000bf25270 */
[----:B------:R-:W-:Y:S08]  /*0480*/  BRA.U !UP0, `(.L_x_9) ;  /* 0x0000000108507547 */ /* 0x000ff0000b800000 */
[----:B------:R-:W0:Y:S01]  /*0490*/  LDC.64 R18, c[0x0][0x380] ;  /* 0x0000e000ff127b82 */ /* 0x000e220000000a00 */
[----:B------:R-:W-:-:S05]  /*04a0*/  IADD3 R5, PT, PT, R21, UR4, RZ ;  /* 0x0000000415057c10 */ /* 0x000fca000fffe0ff */
[----:B0-----:R-:W-:-:S05]  /*04b0*/  IMAD.WIDE R18, R5, 0x8, R18 ;  /* 0x0000000805127825 */ /* 0x001fca00078e0212 */
[----:B------:R-:W2:Y:S04]  /*04c0*/  LDG.E.64 R22, desc[UR10][R18.64] ;  /* 0x0000000a12167981 */ /* 0x000ea8000c1e1b00 */
[----:B------:R-:W3:Y:S04]  /*04d0*/  LDG.E.64 R24, desc[UR10][R18.64+0x8] ;  /* 0x0000080a12187981 */ /* 0x000ee8000c1e1b00 */
[----:B------:R-:W4:Y:S04]  /*04e0*/  LDG.E.64 R14, desc[UR10][R18.64+0x10] ;  /* 0x0000100a120e7981 */ /* 0x000f28000c1e1b00 */
[----:B------:R-:W4:Y:S04]  /*04f0*/  LDG.E.64 R10, desc[UR10][R18.64+0x18] ;  /* 0x0000180a120a7981 */ /* 0x000f28000c1e1b00 */
[----:B------:R-:W4:Y:S04]  /*0500*/  LDG.E.64 R8, desc[UR10][R18.64+0x20] ;  /* 0x0000200a12087981 */ /* 0x000f28000c1e1b00 */
[----:B------:R-:W4:Y:S04]  /*0510*/  LDG.E.64 R6, desc[UR10][R18.64+0x28] ;  /* 0x0000280a12067981 */ /* 0x000f28000c1e1b00 */
[----:B------:R-:W4:Y:S04]  /*0520*/  LDG.E.64 R4, desc[UR10][R18.64+0x30] ;  /* 0x0000300a12047981 */ /* 0x000f28000c1e1b00 */
[----:B------:R-:W4:Y:S01]  /*0530*/  LDG.E.64 R16, desc[UR10][R18.64+0x38] ;  /* 0x0000380a12107981 */ /* 0x000f22000c1e1b00 */
[----:B------:R-:W-:Y:S01]  /*0540*/  UIADD3 UR4, UPT, UPT, UR4, 0x8, URZ ;  /* 0x0000000804047890 */ /* 0x000fe2000fffe0ff */
[----:B--2--5:R-:W-:-:S08]  /*0550*/  DFMA R22, R2, R22, R12 ;  /* 0x000000160216722b */ /* 0x024fd0000000000c */
[----:B---3--:R-:W-:-:S08]  /*0560*/  DFMA R22, R2, R24, R22 ;  /* 0x000000180216722b */ /* 0x008fd00000000016 */
[----:B----4-:R-:W-:-:S08]  /*0570*/  DFMA R14, R2, R14, R22 ;  /* 0x0000000e020e722b */ /* 0x010fd00000000016 */
[----:B------:R-:W-:-:S08]  /*0580*/  DFMA R10, R2, R10, R14 ;  /* 0x0000000a020a722b */ /* 0x000fd0000000000e */
[----:B------:R-:W-:-:S08]  /*0590*/  DFMA R8, R2, R8, R10 ;  /* 0x000000080208722b */ /* 0x000fd0000000000a */
[----:B------:R-:W-:-:S08]  /*05a0*/  DFMA R6, R2, R6, R8 ;  /* 0x000000060206722b */ /* 0x000fd00000000008 */
[----:B------:R-:W-:-:S08]  /*05b0*/  DFMA R4, R2, R4, R6 ;  /* 0x000000040204722b */ /* 0x000fd00000000006 */
[----:B------:R-:W-:-:S11]  /*05c0*/  DFMA R12, R2, R16, R4 ;  /* 0x00000010020c722b */ /* 0x000fd60000000004 */
.L_x_9:
[----:B------:R-:W-:Y:S05]  /*05d0*/  BRA.U !UP1, `(.L_x_6) ;  /* 0x00000001096c7547 */ /* 0x000fea000b800000 */
[----:B------:R-:W-:Y:S02]  /*05e0*/  UISETP.GE.U32.AND UP0, UPT, UR6, 0x4, UPT ;  /* 0x000000040600788c */ /* 0x000fe4000bf06070 */
[----:B------:R-:W-:-:S04]  /*05f0*/  ULOP3.LUT UR5, UR12, 0x3, URZ, 0xc0, !UPT ;  /* 0x000000030c057892 */ /* 0x000fc8000f8ec0ff */
[----:B------:R-:W-:-:S03]  /*0600*/  UISETP.NE.AND UP1, UPT, UR5, URZ, UPT ;  /* 0x000000ff0500728c */ /* 0x000fc6000bf25270 */
[----:B------:R-:W-:Y:S08]  /*0610*/  BRA.U !UP0, `(.L_x_10) ;  /* 0x0000000108307547 */ /* 0x000ff0000b800000 */
[----:B------:R-:W0:Y:S01]  /*0620*/  LDC.64 R4, c[0x0][0x380] ;  /* 0x0000e000ff047b82 */ /* 0x000e220000000a00 */
[----:B------:R-:W-:-:S04]  /*0630*/  VIADD R7, R21, UR4 ;  /* 0x0000000415077c36 */ /* 0x000fc80008000000 */
[----:B0-----:R-:W-:-:S05]  /*0640*/  IMAD.WIDE R4, R7, 0x8, R4 ;  /* 0x0000000807047825 */ /* 0x001fca00078e0204 */
[----:B------:R-:W2:Y:S04]  /*0650*/  LDG.E.64 R6, desc[UR10][R4.64] ;  /* 0x0000000a04067981 */ /* 0x000ea8000c1e1b00 */
[----:B------:R-:W3:Y:S04]  /*0660*/  LDG.E.64 R8, desc[UR10][R4.64+0x8] ;  /* 0x0000080a04087981 */ /* 0x000ee8000c1e1b00 */
[----:B------:R-:W4:Y:S04]  /*0670*/  LDG.E.64 R10, desc[UR10][R4.64+0x10] ;  /* 0x0000100a040a7981 */ /* 0x000f28000c1e1b00 */
[----:B------:R-:W4:Y:S01]  /*0680*/  LDG.E.64 R14, desc[UR10][R4.64+0x18] ;  /* 0x0000180a040e7981 */ /* 0x000f22000c1e1b00 */
[----:B------:R-:W-:Y:S01]  /*0690*/  UIADD3 UR4, UPT, UPT, UR4, 0x4, URZ ;  /* 0x0000000404047890 */ /* 0x000fe2000fffe0ff */
[----:B--2--5:R-:W-:-:S08]  /*06a0*/  DFMA R6, R2, R6, R12 ;  /* 0x000000060206722b */ /* 0x024fd0000000000c */
[----:B---3--:R-:W-:-:S08]  /*06b0*/  DFMA R6, R2, R8, R6 ;  /* 0x000000080206722b */ /* 0x008fd00000000006 */
[----:B----4-:R-:W-:-:S08]  /*06c0*/  DFMA R6, R2, R10, R6 ;  /* 0x0000000a0206722b */ /* 0x010fd00000000006 */
[----:B------:R-:W-:-:S11]  /*06d0*/  DFMA R12, R2, R14, R6 ;  /* 0x0000000e020c722b */ /* 0x000fd60000000006 */
.L_x_10:
[----:B------:R-:W-:Y:S05]  /*06e0*/  BRA.U !UP1, `(.L_x_6) ;  /* 0x0000000109287547 */ /* 0x000fea000b800000 */
[----:B------:R-:W0:Y:S01]  /*06f0*/  LDC.64 R6, c[0x0][0x380] ;  /* 0x0000e000ff067b82 */ /* 0x000e220000000a00 */
[----:B------:R-:W-:Y:S01]  /*0700*/  IADD3 R21, PT, PT, R21, UR4, RZ ;  /* 0x0000000415157c10 */ /* 0x000fe2000fffe0ff */
[----:B------:R-:W-:-:S12]  /*0710*/  UIADD3 UR5, UPT, UPT, -UR5, URZ, URZ ;  /* 0x000000ff05057290 */ /* 0x000fd8000fffe1ff */
.L_x_11:
[----:B0-----:R-:W-:-:S06]  /*0720*/  IMAD.WIDE R4, R21, 0x8, R6 ;  /* 0x0000000815047825 */ /* 0x001fcc00078e0206 */
[----:B------:R-:W2:Y:S01]  /*0730*/  LDG.E.64 R4, desc[UR10][R4.64] ;  /* 0x0000000a04047981 */ /* 0x000ea2000c1e1b00 */
[----:B------:R-:W-:Y:S01]  /*0740*/  UIADD3 UR5, UPT, UPT, UR5, 0x1, URZ ;  /* 0x0000000105057890 */ /* 0x000fe2000fffe0ff */
[----:B------:R-:W-:-:S03]  /*0750*/  IADD3 R21, PT, PT, R21, 0x1, RZ ;  /* 0x0000000115157810 */ /* 0x000fc60007ffe0ff */
[----:B------:R-:W-:Y:S01]  /*0760*/  UISETP.NE.AND UP0, UPT, UR5, URZ, UPT ;  /* 0x000000ff0500728c */ /* 0x000fe2000bf05270 */
[----:B--2--5:R-:W-:-:S08]  /*0770*/  DFMA R12, R2, R4, R12 ;  /* 0x00000004020c722b */ /* 0x024fd0000000000c */
[----:B------:R-:W-:Y:S05]  /*0780*/  BRA.U UP0, `(.L_x_11) ;  /* 0xfffffffd00e47547 */ /* 0x000fea000b83ffff */
.L_x_6:
[----:B-----5:R-:W1:Y:S02]  /*0790*/  LDC.64 R2, c[0x0][0x390] ;  /* 0x0000e400ff027b82 */ /* 0x020e640000000a00 */
[----:B-1----:R-:W-:-:S05]  /*07a0*/  IMAD.WIDE R2, R0, 0x8, R2 ;  /* 0x0000000800027825 */ /* 0x002fca00078e0202 */
[----:B0-----:R-:W-:Y:S01]  /*07b0*/  STG.E.64 desc[UR10][R2.64], R12 ;  /* 0x0000000c02007986 */ /* 0x001fe2000c101b0a */
[----:B------:R-:W-:Y:S05]  /*07c0*/  EXIT ;  /* 0x000000000000794d */ /* 0x000fea0003800000 */
.L_x_12:
        /* <DEDUP_REMOVED lines=11> */
.L_x_16:


//--------------------- .nv.shared._Z17kernel_function_dPKdS0_Pdi --------------------------
	.section	.nv.shared._Z17kernel_function_dPKdS0_Pdi,"aw",@nobits
	.sectionflags	@""
	.align	16
	.zero		1024


//--------------------- .nv.shared.reserved.0     --------------------------
	.section	.nv.shared.reserved.0,"aw",@nobits
	.weak		__nv_reservedSMEM_offset_0_alias
	.size		__nv_reservedSMEM_offset_0_alias, 0, 64
	.other		__nv_reservedSMEM_offset_0_alias,@"STO_CUDA_RESERVED_SHARED STV_DEFAULT"
__nv_reservedSMEM_offset_0_alias:
	.zero		0
	.zero		64


//--------------------- .nv.shared._Z17kernel_function_cdPKdS0_Pdi --------------------------
	.section	.nv.shared._Z17kernel_function_cdPKdS0_Pdi,"aw",@nobits
	.sectionflags	@""
	.align	16
	.zero		1024


//--------------------- .nv.shared._Z17kernel_function_bdPKdS0_Pdi --------------------------
	.section	.nv.shared._Z17kernel_function_bdPKdS0_Pdi,"aw",@nobits
	.sectionflags	@""
	.align	16
	.zero		1024


//--------------------- .nv.shared._Z17kernel_function_aPKdS0_Pdi --------------------------
	.section	.nv.shared._Z17kernel_function_aPKdS0_Pdi,"aw",@nobits
	.sectionflags	@""
	.align	16
	.zero		1024


//--------------------- .nv.constant0._Z17kernel_function_dPKdS0_Pdi --------------------------
	.section	.nv.constant0._Z17kernel_function_dPKdS0_Pdi,"a",@progbits
	.sectionflags	@""
	.align	4
.nv.constant0._Z17kernel_function_dPKdS0_Pdi:
	.zero		924


//--------------------- .nv.constant0._Z17kernel_function_cdPKdS0_Pdi --------------------------
	.section	.nv.constant0._Z17kernel_function_cdPKdS0_Pdi,"a",@progbits
	.sectionflags	@""
	.align	4
.nv.constant0._Z17kernel_function_cdPKdS0_Pdi:
	.zero		932


//--------------------- .nv.constant0._Z17kernel_function_bdPKdS0_Pdi --------------------------
	.section	.nv.constant0._Z17kernel_function_bdPKdS0_Pdi,"a",@progbits
	.sectionflags	@""
	.align	4
.nv.constant0._Z17kernel_function_bdPKdS0_Pdi:
	.zero		932


//--------------------- .nv.constant0._Z17kernel_function_aPKdS0_Pdi --------------------------
	.section	.nv.constant0._Z17kernel_function_aPKdS0_Pdi,"a",@progbits
	.sectionflags	@""
	.align	4
.nv.constant0._Z17kernel_function_aPKdS0_Pdi:
	.zero		924


//--------------------- SYMBOLS --------------------------

	.type		.nv.reservedSmem.offset0,@object
	.size		.nv.reservedSmem.offset0,0x4
	.type		.nv.reservedSmem.cap,@object
	.size		.nv.reservedSmem.cap,0x4
